//
// Generated by NVIDIA NVVM Compiler
//
// Compiler Build ID: CL-36424714
// Cuda compilation tools, release 13.0, V13.0.88
// Based on NVVM 20.0.0
//

.version 9.0
.target sm_100
.address_size 64

	// .globl	_Z13get_conf_indsPKffPii

.visible .entry _Z13get_conf_indsPKffPii(
	.param .u64 .ptr .align 1 _Z13get_conf_indsPKffPii_param_0,
	.param .f32 _Z13get_conf_indsPKffPii_param_1,
	.param .u64 .ptr .align 1 _Z13get_conf_indsPKffPii_param_2,
	.param .u32 _Z13get_conf_indsPKffPii_param_3
)
{
	.reg .pred 	%p<3>;
	.reg .b32 	%r<7>;
	.reg .b32 	%f<3>;
	.reg .b64 	%rd<8>;

	ld.param.u64 	%rd1, [_Z13get_conf_indsPKffPii_param_0];
	ld.param.f32 	%f1, [_Z13get_conf_indsPKffPii_param_1];
	ld.param.u64 	%rd2, [_Z13get_conf_indsPKffPii_param_2];
	ld.param.u32 	%r2, [_Z13get_conf_indsPKffPii_param_3];
	mov.u32 	%r3, %ctaid.x;
	mov.u32 	%r4, %ntid.x;
	mov.u32 	%r5, %tid.x;
	mad.lo.s32 	%r1, %r3, %r4, %r5;
	setp.ge.s32 	%p1, %r1, %r2;
	@%p1 bra 	$L__BB0_2;
	cvta.to.global.u64 	%rd3, %rd1;
	cvta.to.global.u64 	%rd4, %rd2;
	mul.wide.s32 	%rd5, %r1, 4;
	add.s64 	%rd6, %rd3, %rd5;
	ld.global.f32 	%f2, [%rd6];
	setp.ge.f32 	%p2, %f2, %f1;
	selp.b32 	%r6, 1, -1, %p2;
	add.s64 	%rd7, %rd4, %rd5;
	st.global.u32 	[%rd7], %r6;
$L__BB0_2:
	ret;

}


// ===== COMPILED SASS (sm_100) =====

	.target	sm_100

	.elftype	@"ET_EXEC"


//--------------------- .note.nv.tkinfo           --------------------------
	.section	.note.nv.tkinfo,"",@"SHT_NOTE"
	.sectionflags	@"SHF_NOTE_NV_TKINFO"
	.tkinfo
        /*0018*/ 	.word	0x00000002
        /*0030*/ 	.string	""
        /*0030*/ 	.string	"ptxas"
        /*0030*/ 	.string	"Cuda compilation tools, release 13.0, V13.0.88"
        /*0030*/ 	.string	"Build cuda_13.0.r13.0/compiler.36424714_0"
        /*0030*/ 	.string	"-arch sm_100 -m 64 "



//--------------------- .note.nv.cuinfo           --------------------------
	.section	.note.nv.cuinfo,"",@"SHT_NOTE"
	.sectionflags	@"SHF_NOTE_NV_CUINFO"
        /*0018*/ 	.short	0x0002
        /*001a*/ 	.short	0x0064
        /*001c*/ 	.short	0x0082
	.zero		2


//--------------------- .nv.info                  --------------------------
	.section	.nv.info,"",@"SHT_CUDA_INFO"
	.align	4


	//----- nvinfo : EIATTR_REGCOUNT
	.align		4
        /*0000*/ 	.byte	0x04, 0x2f
        /*0002*/ 	.short	(.L_1 - .L_0)
	.align		4
.L_0:
        /*0004*/ 	.word	index@(_Z13get_conf_indsPKffPii)
        /*0008*/ 	.word	0x0000000a


	//----- nvinfo : EIATTR_FRAME_SIZE
	.align		4
.L_1:
        /*000c*/ 	.byte	0x04, 0x11
        /*000e*/ 	.short	(.L_3 - .L_2)
	.align		4
.L_2:
        /*0010*/ 	.word	index@(_Z13get_conf_indsPKffPii)
        /*0014*/ 	.word	0x00000000


	//----- nvinfo : EIATTR_MIN_STACK_SIZE
	.align		4
.L_3:
        /*0018*/ 	.byte	0x04, 0x12
        /*001a*/ 	.short	(.L_5 - .L_4)
	.align		4
.L_4:
        /*001c*/ 	.word	index@(_Z13get_conf_indsPKffPii)
        /*0020*/ 	.word	0x00000000
.L_5:


//--------------------- .nv.compat                --------------------------
	.section	.nv.compat,"",@"SHT_CUDA_COMPAT_INFO"
	.align	4
        /*0000*/ 	.byte	0x02, 0x09, 0x00, 0x00, 0x02, 0x02, 0x01, 0x00, 0x02, 0x05, 0x05, 0x00, 0x03, 0x07, 0x01, 0x01
        /*0010*/ 	.byte	0x02, 0x03, 0x00, 0x00, 0x02, 0x06, 0x01, 0x00, 0x04, 0x0b, 0x08, 0x00, 0x09, 0x00, 0x00, 0x00
        /*0020*/ 	.byte	0x00, 0x00, 0x00, 0x00


//--------------------- .nv.info._Z13get_conf_indsPKffPii --------------------------
	.section	.nv.info._Z13get_conf_indsPKffPii,"",@"SHT_CUDA_INFO"
	.sectionflags	@""
	.align	4


	//----- nvinfo : EIATTR_CUDA_API_VERSION
	.align		4
        /*0000*/ 	.byte	0x04, 0x37
        /*0002*/ 	.short	(.L_7 - .L_6)
.L_6:
        /*0004*/ 	.word	0x00000082


	//----- nvinfo : EIATTR_KPARAM_INFO
	.align		4
.L_7:
        /*0008*/ 	.byte	0x04, 0x17
        /*000a*/ 	.short	(.L_9 - .L_8)
.L_8:
        /*000c*/ 	.word	0x00000000
        /*0010*/ 	.short	0x0003
        /*0012*/ 	.short	0x0018
        /*0014*/ 	.byte	0x00, 0xf0, 0x11, 0x00


	//----- nvinfo : EIATTR_KPARAM_INFO
	.align		4
.L_9:
        /*0018*/ 	.byte	0x04, 0x17
        /*001a*/ 	.short	(.L_11 - .L_10)
.L_10:
        /*001c*/ 	.word	0x00000000
        /*0020*/ 	.short	0x0002
        /*0022*/ 	.short	0x0010
        /*0024*/ 	.byte	0x00, 0xf5, 0x21, 0x00


	//----- nvinfo : EIATTR_KPARAM_INFO
	.align		4
.L_11:
        /*0028*/ 	.byte	0x04, 0x17
        /*002a*/ 	.short	(.L_13 - .L_12)
.L_12:
        /*002c*/ 	.word	0x00000000
        /*0030*/ 	.short	0x0001
        /*0032*/ 	.short	0x0008
        /*0034*/ 	.byte	0x00, 0xf0, 0x11, 0x00


	//----- nvinfo : EIATTR_KPARAM_INFO
	.align		4
.L_13:
        /*0038*/ 	.byte	0x04, 0x17
        /*003a*/ 	.short	(.L_15 - .L_14)
.L_14:
        /*003c*/ 	.word	0x00000000
        /*0040*/ 	.short	0x0000
        /*0042*/ 	.short	0x0000
        /*0044*/ 	.byte	0x00, 0xf5, 0x21, 0x00


	//----- nvinfo : EIATTR_SPARSE_MMA_MASK
	.align		4
.L_15:
        /*0048*/ 	.byte	0x03, 0x50
        /*004a*/ 	.short	0x0000


	//----- nvinfo : EIATTR_MAXREG_COUNT
	.align		4
        /*004c*/ 	.byte	0x03, 0x1b
        /*004e*/ 	.short	0x00ff


	//----- nvinfo : EIATTR_MERCURY_ISA_VERSION
	.align		4
        /*0050*/ 	.byte	0x03, 0x5f
        /*0052*/ 	.short	0x0101


	//----- nvinfo : EIATTR_VRC_CTA_INIT_COUNT
	.align		4
        /*0054*/ 	.byte	0x02, 0x4a
	.zero		1
	.zero		1


	//----- nvinfo : EIATTR_EXIT_INSTR_OFFSETS
	.align		4
        /*0058*/ 	.byte	0x04, 0x1c
        /*005a*/ 	.short	(.L_17 - .L_16)


	//   ....[0]....
.L_16:
        /*005c*/ 	.word	0x00000070


	//   ....[1]....
        /*0060*/ 	.word	0x00000130


	//----- nvinfo : EIATTR_CBANK_PARAM_SIZE
	.align		4
.L_17:
        /*0064*/ 	.byte	0x03, 0x19
        /*0066*/ 	.short	0x001c


	//----- nvinfo : EIATTR_PARAM_CBANK
	.align		4
        /*0068*/ 	.byte	0x04, 0x0a
        /*006a*/ 	.short	(.L_19 - .L_18)
	.align		4
.L_18:
        /*006c*/ 	.word	index@(.nv.constant0._Z13get_conf_indsPKffPii)
        /*0070*/ 	.short	0x0380
        /*0072*/ 	.short	0x001c


	//----- nvinfo : EIATTR_SW_WAR
	.align		4
.L_19:
        /*0074*/ 	.byte	0x04, 0x36
        /*0076*/ 	.short	(.L_21 - .L_20)
.L_20:
        /*0078*/ 	.word	0x00000008
.L_21:


//--------------------- .nv.callgraph             --------------------------
	.section	.nv.callgraph,"",@"SHT_CUDA_CALLGRAPH"
	.align	4
	.sectionentsize	8
	.align		4
        /*0000*/ 	.word	0x00000000
	.align		4
        /*0004*/ 	.word	0xffffffff
	.align		4
        /*0008*/ 	.word	0x00000000
	.align		4
        /*000c*/ 	.word	0xfffffffe
	.align		4
        /*0010*/ 	.word	0x00000000
	.align		4
        /*0014*/ 	.word	0xfffffffd
	.align		4
        /*0018*/ 	.word	0x00000000
	.align		4
        /*001c*/ 	.word	0xfffffffc


//--------------------- .text._Z13get_conf_indsPKffPii --------------------------
	.section	.text._Z13get_conf_indsPKffPii,"ax",@progbits
	.align	128
        .global         _Z13get_conf_indsPKffPii
        .type           _Z13get_conf_indsPKffPii,@function
        .size           _Z13get_conf_indsPKffPii,(.L_x_1 - _Z13get_conf_indsPKffPii)
        .other          _Z13get_conf_indsPKffPii,@"STO_CUDA_ENTRY STV_DEFAULT"
_Z13get_conf_indsPKffPii:
.text._Z13get_conf_indsPKffPii:
[----:B------:R-:W-:Y:S01]  /*0000*/  LDC R1, c[0x0][0x37c] ;  /* 0x0000df00ff017b82 */ /* 0x000fe20000000800 */
[----:B------:R-:W0:Y:S07]  /*0010*/  S2R R0, SR_TID.X ;  /* 0x0000000000007919 */ /* 0x000e2e0000002100 */
[----:B------:R-:W0:Y:S01]  /*0020*/  S2UR UR4, SR_CTAID.X ;  /* 0x00000000000479c3 */ /* 0x000e220000002500 */
[----:B------:R-:W1:Y:S07]  /*0030*/  LDCU UR5, c[0x0][0x398] ;  /* 0x00007300ff0577ac */ /* 0x000e6e0008000800 */
[----:B------:R-:W0:Y:S02]  /*0040*/  LDC R7, c[0x0][0x360] ;  /* 0x0000d800ff077b82 */ /* 0x000e240000000800 */
[----:B0-----:R-:W-:-:S05]  /*0050*/  IMAD R7, R7, UR4, R0 ;  /* 0x0000000407077c24 */ /* 0x001fca000f8e0200 */
[----:B-1----:R-:W-:-:S13]  /*0060*/  ISETP.GE.AND P0, PT, R7, UR5, PT ;  /* 0x0000000507007c0c */ /* 0x002fda000bf06270 */
[----:B------:R-:W-:Y:S05]  /*0070*/  @P0 EXIT ;  /* 0x000000000000094d */ /* 0x000fea0003800000 */
[----:B------:R-:W0:Y:S01]  /*0080*/  LDC.64 R2, c[0x0][0x380] ;  /* 0x0000e000ff027b82 */ /* 0x000e220000000a00 */
[----:B------:R-:W1:Y:S01]  /*0090*/  LDCU.64 UR4, c[0x0][0x358] ;  /* 0x00006b00ff0477ac */ /* 0x000e620008000a00 */
[----:B------:R-:W2:Y:S06]  /*00a0*/  LDCU UR6, c[0x0][0x388] ;  /* 0x00007100ff0677ac */ /* 0x000eac0008000800 */
[----:B------:R-:W3:Y:S01]  /*00b0*/  LDC.64 R4, c[0x0][0x390] ;  /* 0x0000e400ff047b82 */ /* 0x000ee20000000a00 */
[----:B0-----:R-:W-:-:S06]  /*00c0*/  IMAD.WIDE R2, R7, 0x4, R2 ;  /* 0x0000000407027825 */ /* 0x001fcc00078e0202 */
[----:B-1----:R-:W2:Y:S01]  /*00d0*/  LDG.E R2, desc[UR4][R2.64] ;  /* 0x0000000402027981 */ /* 0x002ea2000c1e1900 */
[----:B------:R-:W-:Y:S02]  /*00e0*/  HFMA2 R0, -RZ, RZ, 0, 5.9604644775390625e-08 ;  /* 0x00000001ff007431 */ /* 0x000fe400000001ff */
[----:B---3--:R-:W-:Y:S01]  /*00f0*/  IMAD.WIDE R4, R7, 0x4, R4 ;  /* 0x0000000407047825 */ /* 0x008fe200078e0204 */
[----:B--2---:R-:W-:-:S04]  /*0100*/  FSETP.GE.AND P0, PT, R2, UR6, PT ;  /* 0x0000000602007c0b */ /* 0x004fc8000bf06000 */
[----:B------:R-:W-:-:S05]  /*0110*/  SEL R7, R0, 0xffffffff, P0 ;  /* 0xffffffff00077807 */ /* 0x000fca0000000000 */
[----:B------:R-:W-:Y:S01]  /*0120*/  STG.E desc[UR4][R4.64], R7 ;  /* 0x0000000704007986 */ /* 0x000fe2000c101904 */
[----:B------:R-:W-:Y:S05]  /*0130*/  EXIT ;  /* 0x000000000000794d */ /* 0x000fea0003800000 */
.L_x_0:
[----:B------:R-:W-:-:S00]  /*0140*/  BRA `(.L_x_0) ;  /* 0xfffffffc00fc7947 */ /* 0x000fc0000383ffff */
[----:B------:R-:W-:-:S00]  /*0150*/  NOP ;  /* 0x0000000000007918 */ /* 0x000fc00000000000 */
        /* <DEDUP_REMOVED lines=10> */
.L_x_1:


//--------------------- .nv.shared.reserved.0     --------------------------
	.section	.nv.shared.reserved.0,"aw",@nobits
	.weak		__nv_reservedSMEM_offset_0_alias
	.size		__nv_reservedSMEM_offset_0_alias, 0, 64
	.other		__nv_reservedSMEM_offset_0_alias,@"STO_CUDA_RESERVED_SHARED STV_DEFAULT"
__nv_reservedSMEM_offset_0_alias:
	.zero		0
	.zero		64


//--------------------- .nv.constant0._Z13get_conf_indsPKffPii --------------------------
	.section	.nv.constant0._Z13get_conf_indsPKffPii,"a",@progbits
	.sectionflags	@""
	.align	4
.nv.constant0._Z13get_conf_indsPKffPii:
	.zero		924


//--------------------- SYMBOLS --------------------------

	.type		.nv.reservedSmem.offset0,@object
	.size		.nv.reservedSmem.offset0,0x4
